//
// Generated by NVIDIA NVVM Compiler
//
// Compiler Build ID: CL-36424714
// Cuda compilation tools, release 13.0, V13.0.88
// Based on NVVM 20.0.0
//

.version 9.0
.target sm_100
.address_size 64

	// .globl	_Z3addiPfS_

.visible .entry _Z3addiPfS_(
	.param .u32 _Z3addiPfS__param_0,
	.param .u64 .ptr .align 1 _Z3addiPfS__param_1,
	.param .u64 .ptr .align 1 _Z3addiPfS__param_2
)
{
	.reg .pred 	%p<17>;
	.reg .b32 	%r<22>;
	.reg .b32 	%f<49>;
	.reg .b64 	%rd<8>;

	ld.param.u32 	%r2, [_Z3addiPfS__param_0];
	ld.param.u64 	%rd3, [_Z3addiPfS__param_1];
	ld.param.u64 	%rd4, [_Z3addiPfS__param_2];
	cvta.to.global.u64 	%rd5, %rd4;
	cvta.to.global.u64 	%rd6, %rd3;
	mov.u32 	%r3, %ctaid.x;
	mov.u32 	%r4, %ntid.x;
	mov.u32 	%r5, %tid.x;
	mad.lo.s32 	%r6, %r3, %r4, %r5;
	shl.b32 	%r1, %r6, 4;
	setp.ge.s32 	%p1, %r1, %r2;
	mul.wide.s32 	%rd7, %r1, 4;
	add.s64 	%rd1, %rd6, %rd7;
	add.s64 	%rd2, %rd5, %rd7;
	@%p1 bra 	$L__BB0_2;
	ld.global.f32 	%f1, [%rd1];
	ld.global.f32 	%f2, [%rd2];
	add.f32 	%f3, %f1, %f2;
	st.global.f32 	[%rd2], %f3;
$L__BB0_2:
	add.s32 	%r7, %r1, 1;
	setp.ge.s32 	%p2, %r7, %r2;
	@%p2 bra 	$L__BB0_4;
	ld.global.f32 	%f4, [%rd1+4];
	ld.global.f32 	%f5, [%rd2+4];
	add.f32 	%f6, %f4, %f5;
	st.global.f32 	[%rd2+4], %f6;
$L__BB0_4:
	add.s32 	%r8, %r1, 2;
	setp.ge.s32 	%p3, %r8, %r2;
	@%p3 bra 	$L__BB0_6;
	ld.global.f32 	%f7, [%rd1+8];
	ld.global.f32 	%f8, [%rd2+8];
	add.f32 	%f9, %f7, %f8;
	st.global.f32 	[%rd2+8], %f9;
$L__BB0_6:
	add.s32 	%r9, %r1, 3;
	setp.ge.s32 	%p4, %r9, %r2;
	@%p4 bra 	$L__BB0_8;
	ld.global.f32 	%f10, [%rd1+12];
	ld.global.f32 	%f11, [%rd2+12];
	add.f32 	%f12, %f10, %f11;
	st.global.f32 	[%rd2+12], %f12;
$L__BB0_8:
	add.s32 	%r10, %r1, 4;
	setp.ge.s32 	%p5, %r10, %r2;
	@%p5 bra 	$L__BB0_10;
	ld.global.f32 	%f13, [%rd1+16];
	ld.global.f32 	%f14, [%rd2+16];
	add.f32 	%f15, %f13, %f14;
	st.global.f32 	[%rd2+16], %f15;
$L__BB0_10:
	add.s32 	%r11, %r1, 5;
	setp.ge.s32 	%p6, %r11, %r2;
	@%p6 bra 	$L__BB0_12;
	ld.global.f32 	%f16, [%rd1+20];
	ld.global.f32 	%f17, [%rd2+20];
	add.f32 	%f18, %f16, %f17;
	st.global.f32 	[%rd2+20], %f18;
$L__BB0_12:
	add.s32 	%r12, %r1, 6;
	setp.ge.s32 	%p7, %r12, %r2;
	@%p7 bra 	$L__BB0_14;
	ld.global.f32 	%f19, [%rd1+24];
	ld.global.f32 	%f20, [%rd2+24];
	add.f32 	%f21, %f19, %f20;
	st.global.f32 	[%rd2+24], %f21;
$L__BB0_14:
	add.s32 	%r13, %r1, 7;
	setp.ge.s32 	%p8, %r13, %r2;
	@%p8 bra 	$L__BB0_16;
	ld.global.f32 	%f22, [%rd1+28];
	ld.global.f32 	%f23, [%rd2+28];
	add.f32 	%f24, %f22, %f23;
	st.global.f32 	[%rd2+28], %f24;
$L__BB0_16:
	add.s32 	%r14, %r1, 8;
	setp.ge.s32 	%p9, %r14, %r2;
	@%p9 bra 	$L__BB0_18;
	ld.global.f32 	%f25, [%rd1+32];
	ld.global.f32 	%f26, [%rd2+32];
	add.f32 	%f27, %f25, %f26;
	st.global.f32 	[%rd2+32], %f27;
$L__BB0_18:
	add.s32 	%r15, %r1, 9;
	setp.ge.s32 	%p10, %r15, %r2;
	@%p10 bra 	$L__BB0_20;
	ld.global.f32 	%f28, [%rd1+36];
	ld.global.f32 	%f29, [%rd2+36];
	add.f32 	%f30, %f28, %f29;
	st.global.f32 	[%rd2+36], %f30;
$L__BB0_20:
	add.s32 	%r16, %r1, 10;
	setp.ge.s32 	%p11, %r16, %r2;
	@%p11 bra 	$L__BB0_22;
	ld.global.f32 	%f31, [%rd1+40];
	ld.global.f32 	%f32, [%rd2+40];
	add.f32 	%f33, %f31, %f32;
	st.global.f32 	[%rd2+40], %f33;
$L__BB0_22:
	add.s32 	%r17, %r1, 11;
	setp.ge.s32 	%p12, %r17, %r2;
	@%p12 bra 	$L__BB0_24;
	ld.global.f32 	%f34, [%rd1+44];
	ld.global.f32 	%f35, [%rd2+44];
	add.f32 	%f36, %f34, %f35;
	st.global.f32 	[%rd2+44], %f36;
$L__BB0_24:
	add.s32 	%r18, %r1, 12;
	setp.ge.s32 	%p13, %r18, %r2;
	@%p13 bra 	$L__BB0_26;
	ld.global.f32 	%f37, [%rd1+48];
	ld.global.f32 	%f38, [%rd2+48];
	add.f32 	%f39, %f37, %f38;
	st.global.f32 	[%rd2+48], %f39;
$L__BB0_26:
	add.s32 	%r19, %r1, 13;
	setp.ge.s32 	%p14, %r19, %r2;
	@%p14 bra 	$L__BB0_28;
	ld.global.f32 	%f40, [%rd1+52];
	ld.global.f32 	%f41, [%rd2+52];
	add.f32 	%f42, %f40, %f41;
	st.global.f32 	[%rd2+52], %f42;
$L__BB0_28:
	add.s32 	%r20, %r1, 14;
	setp.ge.s32 	%p15, %r20, %r2;
	@%p15 bra 	$L__BB0_30;
	ld.global.f32 	%f43, [%rd1+56];
	ld.global.f32 	%f44, [%rd2+56];
	add.f32 	%f45, %f43, %f44;
	st.global.f32 	[%rd2+56], %f45;
$L__BB0_30:
	add.s32 	%r21, %r1, 15;
	setp.ge.s32 	%p16, %r21, %r2;
	@%p16 bra 	$L__BB0_32;
	ld.global.f32 	%f46, [%rd1+60];
	ld.global.f32 	%f47, [%rd2+60];
	add.f32 	%f48, %f46, %f47;
	st.global.f32 	[%rd2+60], %f48;
$L__BB0_32:
	ret;

}


// ===== COMPILED SASS (sm_100) =====

	.target	sm_100

	.elftype	@"ET_EXEC"


//--------------------- .note.nv.tkinfo           --------------------------
	.section	.note.nv.tkinfo,"",@"SHT_NOTE"
	.sectionflags	@"SHF_NOTE_NV_TKINFO"
	.tkinfo
        /*0018*/ 	.word	0x00000002
        /*0030*/ 	.string	""
        /*0030*/ 	.string	"ptxas"
        /*0030*/ 	.string	"Cuda compilation tools, release 13.0, V13.0.88"
        /*0030*/ 	.string	"Build cuda_13.0.r13.0/compiler.36424714_0"
        /*0030*/ 	.string	"-arch sm_100 -m 64 "



//--------------------- .note.nv.cuinfo           --------------------------
	.section	.note.nv.cuinfo,"",@"SHT_NOTE"
	.sectionflags	@"SHF_NOTE_NV_CUINFO"
        /*0018*/ 	.short	0x0002
        /*001a*/ 	.short	0x0064
        /*001c*/ 	.short	0x0082
	.zero		2


//--------------------- .nv.info                  --------------------------
	.section	.nv.info,"",@"SHT_CUDA_INFO"
	.align	4


	//----- nvinfo : EIATTR_REGCOUNT
	.align		4
        /*0000*/ 	.byte	0x04, 0x2f
        /*0002*/ 	.short	(.L_1 - .L_0)
	.align		4
.L_0:
        /*0004*/ 	.word	index@(_Z3addiPfS_)
        /*0008*/ 	.word	0x00000012


	//----- nvinfo : EIATTR_FRAME_SIZE
	.align		4
.L_1:
        /*000c*/ 	.byte	0x04, 0x11
        /*000e*/ 	.short	(.L_3 - .L_2)
	.align		4
.L_2:
        /*0010*/ 	.word	index@(_Z3addiPfS_)
        /*0014*/ 	.word	0x00000000


	//----- nvinfo : EIATTR_MIN_STACK_SIZE
	.align		4
.L_3:
        /*0018*/ 	.byte	0x04, 0x12
        /*001a*/ 	.short	(.L_5 - .L_4)
	.align		4
.L_4:
        /*001c*/ 	.word	index@(_Z3addiPfS_)
        /*0020*/ 	.word	0x00000000
.L_5:


//--------------------- .nv.compat                --------------------------
	.section	.nv.compat,"",@"SHT_CUDA_COMPAT_INFO"
	.align	4
        /*0000*/ 	.byte	0x02, 0x09, 0x00, 0x00, 0x02, 0x02, 0x01, 0x00, 0x02, 0x05, 0x05, 0x00, 0x03, 0x07, 0x01, 0x01
        /*0010*/ 	.byte	0x02, 0x03, 0x00, 0x00, 0x02, 0x06, 0x01, 0x00, 0x04, 0x0b, 0x08, 0x00, 0x09, 0x00, 0x00, 0x00
        /*0020*/ 	.byte	0x00, 0x00, 0x00, 0x00


//--------------------- .nv.info._Z3addiPfS_      --------------------------
	.section	.nv.info._Z3addiPfS_,"",@"SHT_CUDA_INFO"
	.sectionflags	@""
	.align	4


	//----- nvinfo : EIATTR_CUDA_API_VERSION
	.align		4
        /*0000*/ 	.byte	0x04, 0x37
        /*0002*/ 	.short	(.L_7 - .L_6)
.L_6:
        /*0004*/ 	.word	0x00000082


	//----- nvinfo : EIATTR_KPARAM_INFO
	.align		4
.L_7:
        /*0008*/ 	.byte	0x04, 0x17
        /*000a*/ 	.short	(.L_9 - .L_8)
.L_8:
        /*000c*/ 	.word	0x00000000
        /*0010*/ 	.short	0x0002
        /*0012*/ 	.short	0x0010
        /*0014*/ 	.byte	0x00, 0xf5, 0x21, 0x00


	//----- nvinfo : EIATTR_KPARAM_INFO
	.align		4
.L_9:
        /*0018*/ 	.byte	0x04, 0x17
        /*001a*/ 	.short	(.L_11 - .L_10)
.L_10:
        /*001c*/ 	.word	0x00000000
        /*0020*/ 	.short	0x0001
        /*0022*/ 	.short	0x0008
        /*0024*/ 	.byte	0x00, 0xf5, 0x21, 0x00


	//----- nvinfo : EIATTR_KPARAM_INFO
	.align		4
.L_11:
        /*0028*/ 	.byte	0x04, 0x17
        /*002a*/ 	.short	(.L_13 - .L_12)
.L_12:
        /*002c*/ 	.word	0x00000000
        /*0030*/ 	.short	0x0000
        /*0032*/ 	.short	0x0000
        /*0034*/ 	.byte	0x00, 0xf0, 0x11, 0x00


	//----- nvinfo : EIATTR_SPARSE_MMA_MASK
	.align		4
.L_13:
        /*0038*/ 	.byte	0x03, 0x50
        /*003a*/ 	.short	0x0000


	//----- nvinfo : EIATTR_MAXREG_COUNT
	.align		4
        /*003c*/ 	.byte	0x03, 0x1b
        /*003e*/ 	.short	0x00ff


	//----- nvinfo : EIATTR_MERCURY_ISA_VERSION
	.align		4
        /*0040*/ 	.byte	0x03, 0x5f
        /*0042*/ 	.short	0x0101


	//----- nvinfo : EIATTR_VRC_CTA_INIT_COUNT
	.align		4
        /*0044*/ 	.byte	0x02, 0x4a
	.zero		1
	.zero		1


	//----- nvinfo : EIATTR_EXIT_INSTR_OFFSETS
	.align		4
        /*0048*/ 	.byte	0x04, 0x1c
        /*004a*/ 	.short	(.L_15 - .L_14)


	//   ....[0]....
.L_14:
        /*004c*/ 	.word	0x00000970


	//   ....[1]....
        /*0050*/ 	.word	0x000009c0


	//----- nvinfo : EIATTR_CRS_STACK_SIZE
	.align		4
.L_15:
        /*0054*/ 	.byte	0x04, 0x1e
        /*0056*/ 	.short	(.L_17 - .L_16)
.L_16:
        /*0058*/ 	.word	0x00000000


	//----- nvinfo : EIATTR_CBANK_PARAM_SIZE
	.align		4
.L_17:
        /*005c*/ 	.byte	0x03, 0x19
        /*005e*/ 	.short	0x0018


	//----- nvinfo : EIATTR_PARAM_CBANK
	.align		4
        /*0060*/ 	.byte	0x04, 0x0a
        /*0062*/ 	.short	(.L_19 - .L_18)
	.align		4
.L_18:
        /*0064*/ 	.word	index@(.nv.constant0._Z3addiPfS_)
        /*0068*/ 	.short	0x0380
        /*006a*/ 	.short	0x0018


	//----- nvinfo : EIATTR_SW_WAR
	.align		4
.L_19:
        /*006c*/ 	.byte	0x04, 0x36
        /*006e*/ 	.short	(.L_21 - .L_20)
.L_20:
        /*0070*/ 	.word	0x00000008
.L_21:


//--------------------- .nv.callgraph             --------------------------
	.section	.nv.callgraph,"",@"SHT_CUDA_CALLGRAPH"
	.align	4
	.sectionentsize	8
	.align		4
        /*0000*/ 	.word	0x00000000
	.align		4
        /*0004*/ 	.word	0xffffffff
	.align		4
        /*0008*/ 	.word	0x00000000
	.align		4
        /*000c*/ 	.word	0xfffffffe
	.align		4
        /*0010*/ 	.word	0x00000000
	.align		4
        /*0014*/ 	.word	0xfffffffd
	.align		4
        /*0018*/ 	.word	0x00000000
	.align		4
        /*001c*/ 	.word	0xfffffffc


//--------------------- .text._Z3addiPfS_         --------------------------
	.section	.text._Z3addiPfS_,"ax",@progbits
	.align	128
        .global         _Z3addiPfS_
        .type           _Z3addiPfS_,@function
        .size           _Z3addiPfS_,(.L_x_29 - _Z3addiPfS_)
        .other          _Z3addiPfS_,@"STO_CUDA_ENTRY STV_DEFAULT"
_Z3addiPfS_:
.text._Z3addiPfS_:
[----:B------:R-:W-:Y:S01]  /*0000*/  LDC R1, c[0x0][0x37c] ;  /* 0x0000df00ff017b82 */ /* 0x000fe20000000800 */
[----:B------:R-:W0:Y:S07]  /*0010*/  S2R R7, SR_TID.X ;  /* 0x0000000000077919 */ /* 0x000e2e0000002100 */
[----:B------:R-:W0:Y:S01]  /*0020*/  S2UR UR4, SR_CTAID.X ;  /* 0x00000000000479c3 */ /* 0x000e220000002500 */
[----:B------:R-:W1:Y:S07]  /*0030*/  LDCU UR6, c[0x0][0x380] ;  /* 0x00007000ff0677ac */ /* 0x000e6e0008000800 */
[----:B------:R-:W0:Y:S08]  /*0040*/  LDC R0, c[0x0][0x360] ;  /* 0x0000d800ff007b82 */ /* 0x000e300000000800 */
[----:B------:R-:W2:Y:S08]  /*0050*/  LDC.64 R2, c[0x0][0x388] ;  /* 0x0000e200ff027b82 */ /* 0x000eb00000000a00 */
[----:B------:R-:W3:Y:S01]  /*0060*/  LDC.64 R4, c[0x0][0x390] ;  /* 0x0000e400ff047b82 */ /* 0x000ee20000000a00 */
[----:B0-----:R-:W-:Y:S01]  /*0070*/  IMAD R0, R0, UR4, R7 ;  /* 0x0000000400007c24 */ /* 0x001fe2000f8e0207 */
[----:B------:R-:W0:Y:S03]  /*0080*/  LDCU.64 UR4, c[0x0][0x358] ;  /* 0x00006b00ff0477ac */ /* 0x000e260008000a00 */
[----:B------:R-:W-:-:S04]  /*0090*/  IMAD.SHL.U32 R7, R0, 0x10, RZ ;  /* 0x0000001000077824 */ /* 0x000fc800078e00ff */
[C---:B--2---:R-:W-:Y:S01]  /*00a0*/  IMAD.WIDE R2, R7.reuse, 0x4, R2 ;  /* 0x0000000407027825 */ /* 0x044fe200078e0202 */
[----:B-1----:R-:W-:-:S03]  /*00b0*/  ISETP.GE.AND P5, PT, R7, UR6, PT ;  /* 0x0000000607007c0c */ /* 0x002fc6000bfa6270 */
[----:B---3--:R-:W-:-:S10]  /*00c0*/  IMAD.WIDE R4, R7, 0x4, R4 ;  /* 0x0000000407047825 */ /* 0x008fd400078e0204 */
[----:B0-----:R-:W2:Y:S04]  /*00d0*/  @!P5 LDG.E R0, desc[UR4][R2.64] ;  /* 0x000000040200d981 */ /* 0x001ea8000c1e1900 */
[----:B------:R-:W2:Y:S01]  /*00e0*/  @!P5 LDG.E R9, desc[UR4][R4.64] ;  /* 0x000000040409d981 */ /* 0x000ea2000c1e1900 */
[C---:B------:R-:W-:Y:S01]  /*00f0*/  VIADD R6, R7.reuse, 0x1 ;  /* 0x0000000107067836 */ /* 0x040fe20000000000 */
[C---:B------:R-:W-:Y:S01]  /*0100*/  IADD3 R8, PT, PT, R7.reuse, 0x2, RZ ;  /* 0x0000000207087810 */ /* 0x040fe20007ffe0ff */
[C---:B------:R-:W-:Y:S01]  /*0110*/  VIADD R10, R7.reuse, 0x3 ;  /* 0x00000003070a7836 */ /* 0x040fe20000000000 */
[----:B------:R-:W-:Y:S01]  /*0120*/  BSSY.RECONVERGENT B0, `(.L_x_0) ;  /* 0x000001f000007945 */ /* 0x000fe20003800200 */
[C---:B------:R-:W-:Y:S01]  /*0130*/  IADD3 R12, PT, PT, R7.reuse, 0xa, RZ ;  /* 0x0000000a070c7810 */ /* 0x040fe20007ffe0ff */
[----:B------:R-:W-:Y:S01]  /*0140*/  VIADD R13, R7, 0xb ;  /* 0x0000000b070d7836 */ /* 0x000fe20000000000 */
[----:B------:R-:W-:-:S02]  /*0150*/  ISETP.GE.AND P6, PT, R6, UR6, PT ;  /* 0x0000000606007c0c */ /* 0x000fc4000bfc6270 */
[----:B------:R-:W-:Y:S02]  /*0160*/  ISETP.GE.AND P1, PT, R10, UR6, PT ;  /* 0x000000060a007c0c */ /* 0x000fe4000bf26270 */
[----:B------:R-:W-:Y:S02]  /*0170*/  P2R R15, PR, RZ, 0x40 ;  /* 0x00000040ff0f7803 */ /* 0x000fe40000000000 */
[C---:B------:R-:W-:Y:S02]  /*0180*/  IADD3 R6, PT, PT, R7.reuse, 0x4, RZ ;  /* 0x0000000407067810 */ /* 0x040fe40007ffe0ff */
[----:B------:R-:W-:Y:S02]  /*0190*/  ISETP.GE.AND P0, PT, R8, UR6, PT ;  /* 0x0000000608007c0c */ /* 0x000fe4000bf06270 */
[----:B------:R-:W-:Y:S01]  /*01a0*/  ISETP.GE.AND P2, PT, R6, UR6, PT ;  /* 0x0000000606007c0c */ /* 0x000fe2000bf46270 */
[C---:B------:R-:W-:Y:S01]  /*01b0*/  VIADD R6, R7.reuse, 0x7 ;  /* 0x0000000707067836 */ /* 0x040fe20000000000 */
[----:B------:R-:W-:-:S02]  /*01c0*/  IADD3 R8, PT, PT, R7, 0x6, RZ ;  /* 0x0000000607087810 */ /* 0x000fc40007ffe0ff */
[C---:B------:R-:W-:Y:S02]  /*01d0*/  IADD3 R14, PT, PT, R7.reuse, 0xc, RZ ;  /* 0x0000000c070e7810 */ /* 0x040fe40007ffe0ff */
[----:B------:R-:W-:Y:S02]  /*01e0*/  ISETP.GE.AND P4, PT, R8, UR6, PT ;  /* 0x0000000608007c0c */ /* 0x000fe4000bf86270 */
[C---:B------:R-:W-:Y:S01]  /*01f0*/  IADD3 R8, PT, PT, R7.reuse, 0xe, RZ ;  /* 0x0000000e07087810 */ /* 0x040fe20007ffe0ff */
[----:B--2---:R-:W-:Y:S01]  /*0200*/  @!P5 FADD R11, R0, R9 ;  /* 0x00000009000bd221 */ /* 0x004fe20000000000 */
[C---:B------:R-:W-:Y:S02]  /*0210*/  VIADD R0, R7.reuse, 0x5 ;  /* 0x0000000507007836 */ /* 0x040fe40000000000 */
[----:B------:R-:W-:Y:S02]  /*0220*/  VIADD R9, R7, 0xd ;  /* 0x0000000d07097836 */ /* 0x000fe40000000000 */
[----:B------:R0:W-:Y:S01]  /*0230*/  @!P5 STG.E desc[UR4][R4.64], R11 ;  /* 0x0000000b0400d986 */ /* 0x0001e2000c101904 */
[----:B------:R-:W-:-:S02]  /*0240*/  ISETP.GE.AND P3, PT, R0, UR6, PT ;  /* 0x0000000600007c0c */ /* 0x000fc4000bf66270 */
[C---:B------:R-:W-:Y:S02]  /*0250*/  IADD3 R0, PT, PT, R7.reuse, 0x8, RZ ;  /* 0x0000000807007810 */ /* 0x040fe40007ffe0ff */
[----:B------:R-:W-:Y:S01]  /*0260*/  ISETP.GE.AND P5, PT, R6, UR6, PT ;  /* 0x0000000606007c0c */ /* 0x000fe2000bfa6270 */
[C---:B------:R-:W-:Y:S01]  /*0270*/  VIADD R6, R7.reuse, 0x9 ;  /* 0x0000000907067836 */ /* 0x040fe20000000000 */
[----:B------:R-:W-:Y:S01]  /*0280*/  ISETP.GE.AND P6, PT, R0, UR6, PT ;  /* 0x0000000600007c0c */ /* 0x000fe2000bfc6270 */
[----:B------:R-:W-:-:S03]  /*0290*/  VIADD R7, R7, 0xf ;  /* 0x0000000f07077836 */ /* 0x000fc60000000000 */
[----:B------:R-:W-:Y:S02]  /*02a0*/  P2R R10, PR, RZ, 0x40 ;  /* 0x00000040ff0a7803 */ /* 0x000fe40000000000 */
[----:B------:R-:W-:-:S13]  /*02b0*/  ISETP.NE.AND P6, PT, R15, RZ, PT ;  /* 0x000000ff0f00720c */ /* 0x000fda0003fc5270 */
[----:B0-----:R-:W-:Y:S05]  /*02c0*/  @P6 BRA `(.L_x_1) ;  /* 0x0000000000106947 */ /* 0x001fea0003800000 */
[----:B------:R-:W2:Y:S04]  /*02d0*/  LDG.E R10, desc[UR4][R2.64+0x4] ;  /* 0x00000404020a7981 */ /* 0x000ea8000c1e1900 */
[----:B------:R-:W2:Y:S02]  /*02e0*/  LDG.E R11, desc[UR4][R4.64+0x4] ;  /* 0x00000404040b7981 */ /* 0x000ea4000c1e1900 */
[----:B--2---:R-:W-:-:S05]  /*02f0*/  FADD R11, R10, R11 ;  /* 0x0000000b0a0b7221 */ /* 0x004fca0000000000 */
[----:B------:R0:W-:Y:S02]  /*0300*/  STG.E desc[UR4][R4.64+0x4], R11 ;  /* 0x0000040b04007986 */ /* 0x0001e4000c101904 */
.L_x_1:
[----:B------:R-:W-:Y:S05]  /*0310*/  BSYNC.RECONVERGENT B0 ;  /* 0x0000000000007941 */ /* 0x000fea0003800200 */
.L_x_0:
[----:B------:R-:W-:Y:S01]  /*0320*/  ISETP.GE.AND P6, PT, R6, UR6, PT ;  /* 0x0000000606007c0c */ /* 0x000fe2000bfc6270 */
[----:B------:R-:W-:Y:S03]  /*0330*/  BSSY.RECONVERGENT B0, `(.L_x_2) ;  /* 0x0000007000007945 */ /* 0x000fe60003800200 */
[----:B------:R-:W-:Y:S01]  /*0340*/  P2R R10, PR, RZ, 0x40 ;  /* 0x00000040ff0a7803 */ /* 0x000fe20000000000 */
[----:B------:R-:W-:Y:S08]  /*0350*/  @P0 BRA `(.L_x_3) ;  /* 0x0000000000100947 */ /* 0x000ff00003800000 */
[----:B------:R-:W2:Y:S04]  /*0360*/  LDG.E R10, desc[UR4][R2.64+0x8] ;  /* 0x00000804020a7981 */ /* 0x000ea8000c1e1900 */
[----:B0-----:R-:W2:Y:S02]  /*0370*/  LDG.E R11, desc[UR4][R4.64+0x8] ;  /* 0x00000804040b7981 */ /* 0x001ea4000c1e1900 */
[----:B--2---:R-:W-:-:S05]  /*0380*/  FADD R11, R10, R11 ;  /* 0x0000000b0a0b7221 */ /* 0x004fca0000000000 */
[----:B------:R1:W-:Y:S02]  /*0390*/  STG.E desc[UR4][R4.64+0x8], R11 ;  /* 0x0000080b04007986 */ /* 0x0003e4000c101904 */
.L_x_3:
[----:B------:R-:W-:Y:S05]  /*03a0*/  BSYNC.RECONVERGENT B0 ;  /* 0x0000000000007941 */ /* 0x000fea0003800200 */
.L_x_2:
[----:B------:R-:W-:Y:S01]  /*03b0*/  BSSY.RECONVERGENT B0, `(.L_x_4) ;  /* 0x0000007000007945 */ /* 0x000fe20003800200 */
[----:B------:R-:W-:-:S03]  /*03c0*/  ISETP.GE.AND P0, PT, R12, UR6, PT ;  /* 0x000000060c007c0c */ /* 0x000fc6000bf06270 */
[----:B------:R-:W-:Y:S10]  /*03d0*/  @P1 BRA `(.L_x_5) ;  /* 0x0000000000101947 */ /* 0x000ff40003800000 */
[----:B------:R-:W2:Y:S04]  /*03e0*/  LDG.E R10, desc[UR4][R2.64+0xc] ;  /* 0x00000c04020a7981 */ /* 0x000ea8000c1e1900 */
[----:B01----:R-:W2:Y:S02]  /*03f0*/  LDG.E R11, desc[UR4][R4.64+0xc] ;  /* 0x00000c04040b7981 */ /* 0x003ea4000c1e1900 */
[----:B--2---:R-:W-:-:S05]  /*0400*/  FADD R11, R10, R11 ;  /* 0x0000000b0a0b7221 */ /* 0x004fca0000000000 */
[----:B------:R2:W-:Y:S02]  /*0410*/  STG.E desc[UR4][R4.64+0xc], R11 ;  /* 0x00000c0b04007986 */ /* 0x0005e4000c101904 */
.L_x_5:
[----:B------:R-:W-:Y:S05]  /*0420*/  BSYNC.RECONVERGENT B0 ;  /* 0x0000000000007941 */ /* 0x000fea0003800200 */
.L_x_4:
[----:B------:R-:W-:Y:S01]  /*0430*/  BSSY.RECONVERGENT B0, `(.L_x_6) ;  /* 0x0000007000007945 */ /* 0x000fe20003800200 */
[----:B------:R-:W-:-:S03]  /*0440*/  ISETP.GE.AND P1, PT, R13, UR6, PT ;  /* 0x000000060d007c0c */ /* 0x000fc6000bf26270 */
[----:B------:R-:W-:Y:S10]  /*0450*/  @P2 BRA `(.L_x_7) ;  /* 0x0000000000102947 */ /* 0x000ff40003800000 */
[----:B------:R-:W3:Y:S04]  /*0460*/  LDG.E R10, desc[UR4][R2.64+0x10] ;  /* 0x00001004020a7981 */ /* 0x000ee8000c1e1900 */
[----:B012---:R-:W3:Y:S02]  /*0470*/  LDG.E R11, desc[UR4][R4.64+0x10] ;  /* 0x00001004040b7981 */ /* 0x007ee4000c1e1900 */
[----:B---3--:R-:W-:-:S05]  /*0480*/  FADD R11, R10, R11 ;  /* 0x0000000b0a0b7221 */ /* 0x008fca0000000000 */
[----:B------:R3:W-:Y:S02]  /*0490*/  STG.E desc[UR4][R4.64+0x10], R11 ;  /* 0x0000100b04007986 */ /* 0x0007e4000c101904 */
.L_x_7:
[----:B------:R-:W-:Y:S05]  /*04a0*/  BSYNC.RECONVERGENT B0 ;  /* 0x0000000000007941 */ /* 0x000fea0003800200 */
.L_x_6:
[----:B------:R-:W-:Y:S01]  /*04b0*/  BSSY.RECONVERGENT B0, `(.L_x_8) ;  /* 0x0000007000007945 */ /* 0x000fe20003800200 */
[----:B------:R-:W-:-:S03]  /*04c0*/  ISETP.GE.AND P2, PT, R14, UR6, PT ;  /* 0x000000060e007c0c */ /* 0x000fc6000bf46270 */
[----:B------:R-:W-:Y:S10]  /*04d0*/  @P3 BRA `(.L_x_9) ;  /* 0x0000000000103947 */ /* 0x000ff40003800000 */
[----:B------:R-:W4:Y:S04]  /*04e0*/  LDG.E R10, desc[UR4][R2.64+0x14] ;  /* 0x00001404020a7981 */ /* 0x000f28000c1e1900 */
[----:B0123--:R-:W4:Y:S02]  /*04f0*/  LDG.E R11, desc[UR4][R4.64+0x14] ;  /* 0x00001404040b7981 */ /* 0x00ff24000c1e1900 */
[----:B----4-:R-:W-:-:S05]  /*0500*/  FADD R11, R10, R11 ;  /* 0x0000000b0a0b7221 */ /* 0x010fca0000000000 */
[----:B------:R4:W-:Y:S02]  /*0510*/  STG.E desc[UR4][R4.64+0x14], R11 ;  /* 0x0000140b04007986 */ /* 0x0009e4000c101904 */
.L_x_9:
[----:B------:R-:W-:Y:S05]  /*0520*/  BSYNC.RECONVERGENT B0 ;  /* 0x0000000000007941 */ /* 0x000fea0003800200 */
.L_x_8:
[----:B------:R-:W-:Y:S01]  /*0530*/  BSSY.RECONVERGENT B0, `(.L_x_10) ;  /* 0x0000007000007945 */ /* 0x000fe20003800200 */
[----:B------:R-:W-:-:S03]  /*0540*/  ISETP.GE.AND P3, PT, R9, UR6, PT ;  /* 0x0000000609007c0c */ /* 0x000fc6000bf66270 */
[----:B------:R-:W-:Y:S10]  /*0550*/  @P4 BRA `(.L_x_11) ;  /* 0x0000000000104947 */ /* 0x000ff40003800000 */
[----:B------:R-:W5:Y:S04]  /*0560*/  LDG.E R9, desc[UR4][R2.64+0x18] ;  /* 0x0000180402097981 */ /* 0x000f68000c1e1900 */
[----:B------:R-:W5:Y:S02]  /*0570*/  LDG.E R10, desc[UR4][R4.64+0x18] ;  /* 0x00001804040a7981 */ /* 0x000f64000c1e1900 */
[----:B-----5:R-:W-:-:S05]  /*0580*/  FADD R9, R9, R10 ;  /* 0x0000000a09097221 */ /* 0x020fca0000000000 */
[----:B------:R0:W-:Y:S02]  /*0590*/  STG.E desc[UR4][R4.64+0x18], R9 ;  /* 0x0000180904007986 */ /* 0x0001e4000c101904 */
.L_x_11:
[----:B------:R-:W-:Y:S05]  /*05a0*/  BSYNC.RECONVERGENT B0 ;  /* 0x0000000000007941 */ /* 0x000fea0003800200 */
.L_x_10:
[----:B------:R-:W-:Y:S01]  /*05b0*/  BSSY.RECONVERGENT B0, `(.L_x_12) ;  /* 0x0000007000007945 */ /* 0x000fe20003800200 */
[----:B------:R-:W-:-:S03]  /*05c0*/  ISETP.GE.AND P4, PT, R8, UR6, PT ;  /* 0x0000000608007c0c */ /* 0x000fc6000bf86270 */
[----:B------:R-:W-:Y:S10]  /*05d0*/  @P5 BRA `(.L_x_13) ;  /* 0x0000000000105947 */ /* 0x000ff40003800000 */
[----:B------:R-:W5:Y:S04]  /*05e0*/  LDG.E R8, desc[UR4][R2.64+0x1c] ;  /* 0x00001c0402087981 */ /* 0x000f68000c1e1900 */
[----:B0-----:R-:W5:Y:S02]  /*05f0*/  LDG.E R9, desc[UR4][R4.64+0x1c] ;  /* 0x00001c0404097981 */ /* 0x001f64000c1e1900 */
[----:B-----5:R-:W-:-:S05]  /*0600*/  FADD R9, R8, R9 ;  /* 0x0000000908097221 */ /* 0x020fca0000000000 */
[----:B------:R0:W-:Y:S02]  /*0610*/  STG.E desc[UR4][R4.64+0x1c], R9 ;  /* 0x00001c0904007986 */ /* 0x0001e4000c101904 */
.L_x_13:
[----:B------:R-:W-:Y:S05]  /*0620*/  BSYNC.RECONVERGENT B0 ;  /* 0x0000000000007941 */ /* 0x000fea0003800200 */
.L_x_12:
[----:B------:R-:W-:Y:S01]  /*0630*/  ISETP.GE.AND P6, PT, R0, UR6, PT ;  /* 0x0000000600007c0c */ /* 0x000fe2000bfc6270 */
[----:B------:R-:W-:Y:S01]  /*0640*/  BSSY.RECONVERGENT B0, `(.L_x_14) ;  /* 0x0000007000007945 */ /* 0x000fe20003800200 */
[----:B------:R-:W-:-:S11]  /*0650*/  ISETP.GE.AND P5, PT, R7, UR6, PT ;  /* 0x0000000607007c0c */ /* 0x000fd6000bfa6270 */
[----:B------:R-:W-:Y:S05]  /*0660*/  @P6 BRA `(.L_x_15) ;  /* 0x0000000000106947 */ /* 0x000fea0003800000 */
[----:B------:R-:W5:Y:S04]  /*0670*/  LDG.E R0, desc[UR4][R2.64+0x20] ;  /* 0x0000200402007981 */ /* 0x000f68000c1e1900 */
[----:B------:R-:W5:Y:S02]  /*0680*/  LDG.E R7, desc[UR4][R4.64+0x20] ;  /* 0x0000200404077981 */ /* 0x000f64000c1e1900 */
[----:B-----5:R-:W-:-:S05]  /*0690*/  FADD R7, R0, R7 ;  /* 0x0000000700077221 */ /* 0x020fca0000000000 */
[----:B------:R0:W-:Y:S02]  /*06a0*/  STG.E desc[UR4][R4.64+0x20], R7 ;  /* 0x0000200704007986 */ /* 0x0001e4000c101904 */
.L_x_15:
[----:B------:R-:W-:Y:S05]  /*06b0*/  BSYNC.RECONVERGENT B0 ;  /* 0x0000000000007941 */ /* 0x000fea0003800200 */
.L_x_14:
[----:B------:R-:W-:Y:S01]  /*06c0*/  ISETP.GE.AND P6, PT, R6, UR6, PT ;  /* 0x0000000606007c0c */ /* 0x000fe2000bfc6270 */
[----:B------:R-:W-:-:S12]  /*06d0*/  BSSY.RECONVERGENT B0, `(.L_x_16) ;  /* 0x0000006000007945 */ /* 0x000fd80003800200 */
[----:B------:R-:W-:Y:S05]  /*06e0*/  @P6 BRA `(.L_x_17) ;  /* 0x0000000000106947 */ /* 0x000fea0003800000 */
[----:B------:R-:W5:Y:S04]  /*06f0*/  LDG.E R0, desc[UR4][R2.64+0x24] ;  /* 0x0000240402007981 */ /* 0x000f68000c1e1900 */
[----:B0-----:R-:W5:Y:S02]  /*0700*/  LDG.E R7, desc[UR4][R4.64+0x24] ;  /* 0x0000240404077981 */ /* 0x001f64000c1e1900 */
[----:B-----5:R-:W-:-:S05]  /*0710*/  FADD R7, R0, R7 ;  /* 0x0000000700077221 */ /* 0x020fca0000000000 */
[----:B------:R0:W-:Y:S02]  /*0720*/  STG.E desc[UR4][R4.64+0x24], R7 ;  /* 0x0000240704007986 */ /* 0x0001e4000c101904 */
.L_x_17:
[----:B------:R-:W-:Y:S05]  /*0730*/  BSYNC.RECONVERGENT B0 ;  /* 0x0000000000007941 */ /* 0x000fea0003800200 */
.L_x_16:
[----:B------:R-:W-:Y:S04]  /*0740*/  BSSY.RECONVERGENT B0, `(.L_x_18) ;  /* 0x0000006000007945 */ /* 0x000fe80003800200 */
[----:B------:R-:W-:Y:S05]  /*0750*/  @P0 BRA `(.L_x_19) ;  /* 0x0000000000100947 */ /* 0x000fea0003800000 */
[----:B------:R-:W5:Y:S04]  /*0760*/  LDG.E R0, desc[UR4][R2.64+0x28] ;  /* 0x0000280402007981 */ /* 0x000f68000c1e1900 */
[----:B0-----:R-:W5:Y:S02]  /*0770*/  LDG.E R7, desc[UR4][R4.64+0x28] ;  /* 0x0000280404077981 */ /* 0x001f64000c1e1900 */
[----:B-----5:R-:W-:-:S05]  /*0780*/  FADD R7, R0, R7 ;  /* 0x0000000700077221 */ /* 0x020fca0000000000 */
[----:B------:R0:W-:Y:S02]  /*0790*/  STG.E desc[UR4][R4.64+0x28], R7 ;  /* 0x0000280704007986 */ /* 0x0001e4000c101904 */
.L_x_19:
[----:B------:R-:W-:Y:S05]  /*07a0*/  BSYNC.RECONVERGENT B0 ;  /* 0x0000000000007941 */ /* 0x000fea0003800200 */
.L_x_18:
[----:B------:R-:W-:Y:S04]  /*07b0*/  BSSY.RECONVERGENT B0, `(.L_x_20) ;  /* 0x0000006000007945 */ /* 0x000fe80003800200 */
[----:B------:R-:W-:Y:S05]  /*07c0*/  @P1 BRA `(.L_x_21) ;  /* 0x0000000000101947 */ /* 0x000fea0003800000 */
[----:B------:R-:W5:Y:S04]  /*07d0*/  LDG.E R0, desc[UR4][R2.64+0x2c] ;  /* 0x00002c0402007981 */ /* 0x000f68000c1e1900 */
[----:B0-----:R-:W5:Y:S02]  /*07e0*/  LDG.E R7, desc[UR4][R4.64+0x2c] ;  /* 0x00002c0404077981 */ /* 0x001f64000c1e1900 */
[----:B-----5:R-:W-:-:S05]  /*07f0*/  FADD R7, R0, R7 ;  /* 0x0000000700077221 */ /* 0x020fca0000000000 */
[----:B------:R0:W-:Y:S02]  /*0800*/  STG.E desc[UR4][R4.64+0x2c], R7 ;  /* 0x00002c0704007986 */ /* 0x0001e4000c101904 */
.L_x_21:
[----:B------:R-:W-:Y:S05]  /*0810*/  BSYNC.RECONVERGENT B0 ;  /* 0x0000000000007941 */ /* 0x000fea0003800200 */
.L_x_20:
[----:B------:R-:W-:Y:S04]  /*0820*/  BSSY.RECONVERGENT B0, `(.L_x_22) ;  /* 0x0000006000007945 */ /* 0x000fe80003800200 */
[----:B------:R-:W-:Y:S05]  /*0830*/  @P2 BRA `(.L_x_23) ;  /* 0x0000000000102947 */ /* 0x000fea0003800000 */
[----:B------:R-:W5:Y:S04]  /*0840*/  LDG.E R0, desc[UR4][R2.64+0x30] ;  /* 0x0000300402007981 */ /* 0x000f68000c1e1900 */
[----:B0-----:R-:W5:Y:S02]  /*0850*/  LDG.E R7, desc[UR4][R4.64+0x30] ;  /* 0x0000300404077981 */ /* 0x001f64000c1e1900 */
[----:B-----5:R-:W-:-:S05]  /*0860*/  FADD R7, R0, R7 ;  /* 0x0000000700077221 */ /* 0x020fca0000000000 */
[----:B------:R0:W-:Y:S02]  /*0870*/  STG.E desc[UR4][R4.64+0x30], R7 ;  /* 0x0000300704007986 */ /* 0x0001e4000c101904 */
.L_x_23:
[----:B------:R-:W-:Y:S05]  /*0880*/  BSYNC.RECONVERGENT B0 ;  /* 0x0000000000007941 */ /* 0x000fea0003800200 */
.L_x_22:
[----:B------:R-:W-:Y:S04]  /*0890*/  BSSY.RECONVERGENT B0, `(.L_x_24) ;  /* 0x0000006000007945 */ /* 0x000fe80003800200 */
[----:B------:R-:W-:Y:S05]  /*08a0*/  @P3 BRA `(.L_x_25) ;  /* 0x0000000000103947 */ /* 0x000fea0003800000 */
[----:B------:R-:W5:Y:S04]  /*08b0*/  LDG.E R0, desc[UR4][R2.64+0x34] ;  /* 0x0000340402007981 */ /* 0x000f68000c1e1900 */
[----:B0-----:R-:W5:Y:S02]  /*08c0*/  LDG.E R7, desc[UR4][R4.64+0x34] ;  /* 0x0000340404077981 */ /* 0x001f64000c1e1900 */
[----:B-----5:R-:W-:-:S05]  /*08d0*/  FADD R7, R0, R7 ;  /* 0x0000000700077221 */ /* 0x020fca0000000000 */
[----:B------:R0:W-:Y:S02]  /*08e0*/  STG.E desc[UR4][R4.64+0x34], R7 ;  /* 0x0000340704007986 */ /* 0x0001e4000c101904 */
.L_x_25:
[----:B------:R-:W-:Y:S05]  /*08f0*/  BSYNC.RECONVERGENT B0 ;  /* 0x0000000000007941 */ /* 0x000fea0003800200 */
.L_x_24:
[----:B------:R-:W-:Y:S04]  /*0900*/  BSSY.RECONVERGENT B0, `(.L_x_26) ;  /* 0x0000006000007945 */ /* 0x000fe80003800200 */
[----:B------:R-:W-:Y:S05]  /*0910*/  @P4 BRA `(.L_x_27) ;  /* 0x0000000000104947 */ /* 0x000fea0003800000 */
[----:B------:R-:W5:Y:S04]  /*0920*/  LDG.E R0, desc[UR4][R2.64+0x38] ;  /* 0x0000380402007981 */ /* 0x000f68000c1e1900 */
[----:B0-----:R-:W5:Y:S02]  /*0930*/  LDG.E R7, desc[UR4][R4.64+0x38] ;  /* 0x0000380404077981 */ /* 0x001f64000c1e1900 */
[----:B-----5:R-:W-:-:S05]  /*0940*/  FADD R7, R0, R7 ;  /* 0x0000000700077221 */ /* 0x020fca0000000000 */
[----:B------:R0:W-:Y:S02]  /*0950*/  STG.E desc[UR4][R4.64+0x38], R7 ;  /* 0x0000380704007986 */ /* 0x0001e4000c101904 */
.L_x_27:
[----:B------:R-:W-:Y:S05]  /*0960*/  BSYNC.RECONVERGENT B0 ;  /* 0x0000000000007941 */ /* 0x000fea0003800200 */
.L_x_26:
[----:B------:R-:W-:Y:S05]  /*0970*/  @P5 EXIT ;  /* 0x000000000000594d */ /* 0x000fea0003800000 */
[----:B------:R-:W5:Y:S04]  /*0980*/  LDG.E R2, desc[UR4][R2.64+0x3c] ;  /* 0x00003c0402027981 */ /* 0x000f68000c1e1900 */
[----:B0-----:R-:W5:Y:S02]  /*0990*/  LDG.E R7, desc[UR4][R4.64+0x3c] ;  /* 0x00003c0404077981 */ /* 0x001f64000c1e1900 */
[----:B-----5:R-:W-:-:S05]  /*09a0*/  FADD R7, R2, R7 ;  /* 0x0000000702077221 */ /* 0x020fca0000000000 */
[----:B------:R-:W-:Y:S01]  /*09b0*/  STG.E desc[UR4][R4.64+0x3c], R7 ;  /* 0x00003c0704007986 */ /* 0x000fe2000c101904 */
[----:B------:R-:W-:Y:S05]  /*09c0*/  EXIT ;  /* 0x000000000000794d */ /* 0x000fea0003800000 */
.L_x_28:
[----:B------:R-:W-:-:S00]  /*09d0*/  BRA `(.L_x_28) ;  /* 0xfffffffc00fc7947 */ /* 0x000fc0000383ffff */
[----:B------:R-:W-:-:S00]  /*09e0*/  NOP ;  /* 0x0000000000007918 */ /* 0x000fc00000000000 */
        /* <DEDUP_REMOVED lines=9> */
.L_x_29:


//--------------------- .nv.shared.reserved.0     --------------------------
	.section	.nv.shared.reserved.0,"aw",@nobits
	.weak		__nv_reservedSMEM_offset_0_alias
	.size		__nv_reservedSMEM_offset_0_alias, 0, 64
	.other		__nv_reservedSMEM_offset_0_alias,@"STO_CUDA_RESERVED_SHARED STV_DEFAULT"
__nv_reservedSMEM_offset_0_alias:
	.zero		0
	.zero		64


//--------------------- .nv.constant0._Z3addiPfS_ --------------------------
	.section	.nv.constant0._Z3addiPfS_,"a",@progbits
	.sectionflags	@""
	.align	4
.nv.constant0._Z3addiPfS_:
	.zero		920


//--------------------- SYMBOLS --------------------------

	.type		.nv.reservedSmem.offset0,@object
	.size		.nv.reservedSmem.offset0,0x4
